	.headerflags	@"EF_CUDA_TEXMODE_UNIFIED EF_CUDA_64BIT_ADDRESS EF_CUDA_ACCELERATORS EF_CUDA_SM90 EF_CUDA_VIRTUAL_SM(EF_CUDA_SM90)"
	.elftype	@"ET_EXEC"


//--------------------- .nv.info                  --------------------------
	.section	.nv.info,"",@"SHT_CUDA_INFO"
	.align	4


	//----- nvinfo : EIATTR_REGCOUNT
	.align		4
        /*0000*/ 	.byte	0x04, 0x2f
        /*0002*/ 	.short	(.L_2 - .L_1)
	.align		4
.L_1:
        /*0004*/ 	.word	index@(triton_poi_fused_addmm_tanh_3)
        /*0008*/ 	.word	0x0000000a


	//----- nvinfo : EIATTR_MIN_STACK_SIZE
	.align		4
.L_2:
        /*000c*/ 	.byte	0x04, 0x12
        /*000e*/ 	.short	(.L_4 - .L_3)
	.align		4
.L_3:
        /*0010*/ 	.word	index@(triton_poi_fused_addmm_tanh_3)
        /*0014*/ 	.word	0x00000000


	//----- nvinfo : EIATTR_FRAME_SIZE
	.align		4
.L_4:
        /*0018*/ 	.byte	0x04, 0x11
        /*001a*/ 	.short	(.L_6 - .L_5)
	.align		4
.L_5:
        /*001c*/ 	.word	index@(triton_poi_fused_addmm_tanh_3)
        /*0020*/ 	.word	0x00000000


	//----- nvinfo : EIATTR_MIN_STACK_SIZE
	.align		4
.L_6:
        /*0024*/ 	.byte	0x04, 0x12
        /*0026*/ 	.short	(.L_8 - .L_7)
	.align		4
.L_7:
        /*0028*/ 	.word	index@(triton_poi_fused_addmm_tanh_3)
        /*002c*/ 	.word	0x00000000
.L_8:


//--------------------- .nv.info.triton_poi_fused_addmm_tanh_3 --------------------------
	.section	.nv.info.triton_poi_fused_addmm_tanh_3,"",@"SHT_CUDA_INFO"
	.sectionflags	@""
	.align	4


	//----- nvinfo : EIATTR_CUDA_API_VERSION
	.align		4
        /*0000*/ 	.byte	0x04, 0x37
        /*0002*/ 	.short	(.L_10 - .L_9)
.L_9:
        /*0004*/ 	.word	0x0000007c


	//----- nvinfo : EIATTR_KPARAM_INFO
	.align		4
.L_10:
        /*0008*/ 	.byte	0x04, 0x17
        /*000a*/ 	.short	(.L_12 - .L_11)
.L_11:
        /*000c*/ 	.word	0x00000000
        /*0010*/ 	.short	0x0002
        /*0012*/ 	.short	0x0010
        /*0014*/ 	.byte	0x00, 0xf0, 0x11, 0x00


	//----- nvinfo : EIATTR_KPARAM_INFO
	.align		4
.L_12:
        /*0018*/ 	.byte	0x04, 0x17
        /*001a*/ 	.short	(.L_14 - .L_13)
.L_13:
        /*001c*/ 	.word	0x00000000
        /*0020*/ 	.short	0x0001
        /*0022*/ 	.short	0x0008
        /*0024*/ 	.byte	0x00, 0xf4, 0x21, 0x00


	//----- nvinfo : EIATTR_KPARAM_INFO
	.align		4
.L_14:
        /*0028*/ 	.byte	0x04, 0x17
        /*002a*/ 	.short	(.L_16 - .L_15)
.L_15:
        /*002c*/ 	.word	0x00000000
        /*0030*/ 	.short	0x0000
        /*0032*/ 	.short	0x0000
        /*0034*/ 	.byte	0x00, 0xf4, 0x21, 0x00


	//----- nvinfo : EIATTR_SPARSE_MMA_MASK
	.align		4
.L_16:
        /*0038*/ 	.byte	0x03, 0x50
        /*003a*/ 	.short	0x0000


	//----- nvinfo : EIATTR_MAXREG_COUNT
	.align		4
        /*003c*/ 	.byte	0x03, 0x1b
        /*003e*/ 	.short	0x00ff


	//----- nvinfo : EIATTR_EXIT_INSTR_OFFSETS
	.align		4
        /*0040*/ 	.byte	0x04, 0x1c
        /*0042*/ 	.short	(.L_18 - .L_17)


	//   ....[0]....
.L_17:
        /*0044*/ 	.word	0x00000240


	//   ....[1]....
        /*0048*/ 	.word	0x00000260


	//----- nvinfo : EIATTR_REQNTID
	.align		4
.L_18:
        /*004c*/ 	.byte	0x04, 0x10
        /*004e*/ 	.short	(.L_20 - .L_19)
.L_19:
        /*0050*/ 	.word	0x00000080
        /*0054*/ 	.word	0x00000001
        /*0058*/ 	.word	0x00000001


	//----- nvinfo : EIATTR_CRS_STACK_SIZE
	.align		4
.L_20:
        /*005c*/ 	.byte	0x04, 0x1e
        /*005e*/ 	.short	(.L_22 - .L_21)
.L_21:
        /*0060*/ 	.word	0x00000000


	//----- nvinfo : EIATTR_CBANK_PARAM_SIZE
	.align		4
.L_22:
        /*0064*/ 	.byte	0x03, 0x19
        /*0066*/ 	.short	0x0014


	//----- nvinfo : EIATTR_PARAM_CBANK
	.align		4
        /*0068*/ 	.byte	0x04, 0x0a
        /*006a*/ 	.short	(.L_24 - .L_23)
	.align		4
.L_23:
        /*006c*/ 	.word	index@(.nv.constant0.triton_poi_fused_addmm_tanh_3)
        /*0070*/ 	.short	0x0210
        /*0072*/ 	.short	0x0014


	//----- nvinfo : EIATTR_SW_WAR
	.align		4
.L_24:
        /*0074*/ 	.byte	0x04, 0x36
        /*0076*/ 	.short	(.L_26 - .L_25)
.L_25:
        /*0078*/ 	.word	0x00000008
.L_26:


//--------------------- .nv.callgraph             --------------------------
	.section	.nv.callgraph,"",@"SHT_CUDA_CALLGRAPH"
	.align	4
	.sectionentsize	8
	.align		4
        /*0000*/ 	.word	0x00000000
	.align		4
        /*0004*/ 	.word	0xffffffff
	.align		4
        /*0008*/ 	.word	0x00000000
	.align		4
        /*000c*/ 	.word	0xfffffffe
	.align		4
        /*0010*/ 	.word	0x00000000
	.align		4
        /*0014*/ 	.word	0xfffffffd
	.align		4
        /*0018*/ 	.word	0x00000000
	.align		4
        /*001c*/ 	.word	0xfffffffc


//--------------------- .nv.constant4             --------------------------
	.section	.nv.constant4,"a",@progbits
	.align	8
	.align		8
.nv.constant4:
        /*0000*/ 	.dword	_$_str


//--------------------- .text.triton_poi_fused_addmm_tanh_3 --------------------------
	.section	.text.triton_poi_fused_addmm_tanh_3,"ax",@progbits
	.align	128
        .global         triton_poi_fused_addmm_tanh_3
        .type           triton_poi_fused_addmm_tanh_3,@function
        .size           triton_poi_fused_addmm_tanh_3,(.L_x_4 - triton_poi_fused_addmm_tanh_3)
        .other          triton_poi_fused_addmm_tanh_3,@"STO_CUDA_ENTRY STV_DEFAULT"
triton_poi_fused_addmm_tanh_3:
.text.triton_poi_fused_addmm_tanh_3:
[----:B------:R-:W0:Y:S02]  /*0000*/  LDC R1, c[0x0][0x28] ;  /* 0x00000a00ff017b82 */ /* 0x000e240000000800 */
[----:B------:R-:W1:Y:S01]  /*0010*/  S2R R0, SR_TID.X ;  /* 0x0000000000007919 */ /* 0x000e620000002100 */
[----:B------:R-:W2:Y:S01]  /*0020*/  LDC.64 R2, c[0x0][0x210] ;  /* 0x00008400ff027b82 */ /* 0x000ea20000000a00 */
[----:B------:R-:W-:Y:S01]  /*0030*/  ULDC.64 UR4, c[0x0][0x208] ;  /* 0x0000820000047ab9 */ /* 0x000fe20000000a00 */
[----:B------:R-:W3:Y:S06]  /*0040*/  S2R R7, SR_CTAID.X ;  /* 0x0000000000077919 */ /* 0x000eec0000002500 */
[----:B------:R-:W4:Y:S01]  /*0050*/  LDC.64 R4, c[0x0][0x218] ;  /* 0x00008600ff047b82 */ /* 0x000f220000000a00 */
[----:B-1----:R-:W-:Y:S01]  /*0060*/  LOP3.LUT R0, R0, 0x7f, RZ, 0xc0, !PT ;  /* 0x0000007f00007812 */ /* 0x002fe200078ec0ff */
[----:B----4-:R-:W4:Y:S03]  /*0070*/  LDG.E R5, desc[UR4][R4.64] ;  /* 0x0000000404057981 */ /* 0x010f26000c1e1900 */
[----:B---3--:R-:W-:Y:S01]  /*0080*/  LEA R7, R7, R0, 0x7 ;  /* 0x0000000007077211 */ /* 0x008fe200078e38ff */
[----:B------:R-:W-:-:S03]  /*0090*/  HFMA2.MMA R0, -RZ, RZ, 0, 0 ;  /* 0x00000000ff007435 */ /* 0x000fc600000001ff */
[C---:B------:R-:W-:Y:S01]  /*00a0*/  ISETP.GE.AND P0, PT, R7.reuse, 0x100, PT ;  /* 0x000001000700780c */ /* 0x040fe20003f06270 */
[----:B--2---:R-:W-:-:S12]  /*00b0*/  IMAD.WIDE R2, R7, 0x4, R2 ;  /* 0x0000000407027825 */ /* 0x004fd800078e0202 */
[----:B------:R-:W4:Y:S01]  /*00c0*/  @!P0 LDG.E R0, desc[UR4][R2.64] ;  /* 0x0000000402008981 */ /* 0x000f22000c1e1900 */
[----:B------:R-:W-:Y:S01]  /*00d0*/  BSSY B0, `(.L_x_0) ;  /* 0x0000016000007945 */ /* 0x000fe20003800000 */
[----:B----4-:R-:W-:-:S04]  /*00e0*/  FADD R6, R5, R0 ;  /* 0x0000000005067221 */ /* 0x010fc80000000000 */
[----:B------:R-:W-:-:S05]  /*00f0*/  FADD.FTZ R7, |R6|, -RZ ;  /* 0x800000ff06077221 */ /* 0x000fca0000010200 */
[----:B------:R-:W-:-:S13]  /*0100*/  FSETP.GE.AND P1, PT, R7, 0.60000002384185791016, PT ;  /* 0x3f19999a0700780b */ /* 0x000fda0003f26000 */
[----:B------:R-:W-:Y:S05]  /*0110*/  @!P1 BRA `(.L_x_1) ;  /* 0x0000000000289947 */ /* 0x000fea0003800000 */
[C---:B------:R-:W-:Y:S01]  /*0120*/  FMUL R0, R7.reuse, 2.8853900432586669922 ;  /* 0x4038aa3b07007820 */ /* 0x040fe20000400000 */
[----:B------:R-:W-:Y:S02]  /*0130*/  MOV R5, 0x3f800000 ;  /* 0x3f80000000057802 */ /* 0x000fe40000000f00 */
[----:B------:R-:W-:-:S03]  /*0140*/  FSETP.GE.AND P1, PT, R7, 9.010913848876953125, PT ;  /* 0x41102cb40700780b */ /* 0x000fc60003f26000 */
[----:B------:R-:W1:Y:S02]  /*0150*/  MUFU.EX2 R0, R0 ;  /* 0x0000000000007308 */ /* 0x000e640000000800 */
[----:B-1----:R-:W-:-:S06]  /*0160*/  FADD R4, R0, 1 ;  /* 0x3f80000000047421 */ /* 0x002fcc0000000000 */
[----:B------:R-:W1:Y:S02]  /*0170*/  MUFU.RCP R4, R4 ;  /* 0x0000000400047308 */ /* 0x000e640000001000 */
[----:B-1----:R-:W-:-:S05]  /*0180*/  FFMA.FTZ R5, R4, -2, R5 ;  /* 0xc000000004057823 */ /* 0x002fca0000010005 */
[----:B------:R-:W-:-:S04]  /*0190*/  FSEL R5, R5, 1, !P1 ;  /* 0x3f80000005057808 */ /* 0x000fc80004800000 */
[----:B------:R-:W-:Y:S01]  /*01a0*/  LOP3.LUT R5, R5, 0x80000000, R6, 0xf8, !PT ;  /* 0x8000000005057812 */ /* 0x000fe200078ef806 */
[----:B------:R-:W-:Y:S06]  /*01b0*/  BRA `(.L_x_2) ;  /* 0x00000000001c7947 */ /* 0x000fec0003800000 */
.L_x_1:
[----:B------:R-:W-:Y:S01]  /*01c0*/  MOV R0, 0x3c80f082 ;  /* 0x3c80f08200007802 */ /* 0x000fe20000000f00 */
[----:B------:R-:W-:-:S04]  /*01d0*/  FMUL R5, R6, R6 ;  /* 0x0000000606057220 */ /* 0x000fc80000400000 */
[----:B------:R-:W-:-:S04]  /*01e0*/  FFMA.FTZ R0, R5, R0, -0.052303962409496307373 ;  /* 0xbd563cae05007423 */ /* 0x000fc80000010000 */
[----:B------:R-:W-:-:S04]  /*01f0*/  FFMA.FTZ R0, R5, R0, 0.1331529766321182251 ;  /* 0x3e08594105007423 */ /* 0x000fc80000010000 */
[----:B------:R-:W-:-:S04]  /*0200*/  FFMA.FTZ R0, R5, R0, -0.33332768082618713379 ;  /* 0xbeaaa9ed05007423 */ /* 0x000fc80000010000 */
[----:B------:R-:W-:-:S04]  /*0210*/  FFMA.FTZ R0, R5, R0, RZ ;  /* 0x0000000005007223 */ /* 0x000fc800000100ff */
[----:B------:R-:W-:-:S07]  /*0220*/  FFMA.FTZ R5, R6, R0, R6 ;  /* 0x0000000006057223 */ /* 0x000fce0000010006 */
.L_x_2:
[----:B------:R-:W-:Y:S05]  /*0230*/  BSYNC B0 ;  /* 0x0000000000007941 */ /* 0x000fea0003800000 */
.L_x_0:
[----:B------:R-:W-:Y:S05]  /*0240*/  @P0 EXIT ;  /* 0x000000000000094d */ /* 0x000fea0003800000 */
[----:B------:R-:W-:Y:S01]  /*0250*/  STG.E desc[UR4][R2.64], R5 ;  /* 0x0000000502007986 */ /* 0x000fe2000c101904 */
[----:B------:R-:W-:Y:S05]  /*0260*/  EXIT ;  /* 0x000000000000794d */ /* 0x000fea0003800000 */
.L_x_3:
[----:B------:R-:W-:-:S00]  /*0270*/  BRA `(.L_x_3) ;  /* 0xfffffffc00fc7947 */ /* 0x000fc0000383ffff */
[----:B------:R-:W-:-:S00]  /*0280*/  NOP ;  /* 0x0000000000007918 */ /* 0x000fc00000000000 */
[----:B------:R-:W-:-:S00]  /*0290*/  NOP ;  /* 0x0000000000007918 */ /* 0x000fc00000000000 */
[----:B------:R-:W-:-:S00]  /*02a0*/  NOP ;  /* 0x0000000000007918 */ /* 0x000fc00000000000 */
[----:B------:R-:W-:-:S00]  /*02b0*/  NOP ;  /* 0x0000000000007918 */ /* 0x000fc00000000000 */
[----:B------:R-:W-:-:S00]  /*02c0*/  NOP ;  /* 0x0000000000007918 */ /* 0x000fc00000000000 */
[----:B------:R-:W-:-:S00]  /*02d0*/  NOP ;  /* 0x0000000000007918 */ /* 0x000fc00000000000 */
[----:B------:R-:W-:-:S00]  /*02e0*/  NOP ;  /* 0x0000000000007918 */ /* 0x000fc00000000000 */
[----:B------:R-:W-:-:S00]  /*02f0*/  NOP ;  /* 0x0000000000007918 */ /* 0x000fc00000000000 */
.L_x_4:


//--------------------- .nv.global.init           --------------------------
	.section	.nv.global.init,"aw",@progbits
.nv.global.init:
	.type		_$_str,@object
	.size		_$_str,(.L_0 - _$_str)
_$_str:
        /*0000*/ 	.byte	0x5f, 0x5f, 0x43, 0x55, 0x44, 0x41, 0x5f, 0x46, 0x54, 0x5a, 0x00
.L_0:


//--------------------- .nv.constant0.triton_poi_fused_addmm_tanh_3 --------------------------
	.section	.nv.constant0.triton_poi_fused_addmm_tanh_3,"a",@progbits
	.sectionflags	@""
	.align	4
.nv.constant0.triton_poi_fused_addmm_tanh_3:
	.zero		548
